	.headerflags	@"EF_CUDA_TEXMODE_UNIFIED EF_CUDA_64BIT_ADDRESS EF_CUDA_ACCELERATORS EF_CUDA_SM90 EF_CUDA_VIRTUAL_SM(EF_CUDA_SM90)"
	.elftype	@"ET_EXEC"


//--------------------- .nv.info                  --------------------------
	.section	.nv.info,"",@"SHT_CUDA_INFO"
	.align	4


	//----- nvinfo : EIATTR_REGCOUNT
	.align		4
        /*0000*/ 	.byte	0x04, 0x2f
        /*0002*/ 	.short	(.L_2 - .L_1)
	.align		4
.L_1:
        /*0004*/ 	.word	index@(triton_poi_fused_add_div_exp_log_mul_6)
        /*0008*/ 	.word	0x0000001e


	//----- nvinfo : EIATTR_MIN_STACK_SIZE
	.align		4
.L_2:
        /*000c*/ 	.byte	0x04, 0x12
        /*000e*/ 	.short	(.L_4 - .L_3)
	.align		4
.L_3:
        /*0010*/ 	.word	index@(triton_poi_fused_add_div_exp_log_mul_6)
        /*0014*/ 	.word	0x00000000


	//----- nvinfo : EIATTR_FRAME_SIZE
	.align		4
.L_4:
        /*0018*/ 	.byte	0x04, 0x11
        /*001a*/ 	.short	(.L_6 - .L_5)
	.align		4
.L_5:
        /*001c*/ 	.word	index@(triton_poi_fused_add_div_exp_log_mul_6)
        /*0020*/ 	.word	0x00000000


	//----- nvinfo : EIATTR_MIN_STACK_SIZE
	.align		4
.L_6:
        /*0024*/ 	.byte	0x04, 0x12
        /*0026*/ 	.short	(.L_8 - .L_7)
	.align		4
.L_7:
        /*0028*/ 	.word	index@(triton_poi_fused_add_div_exp_log_mul_6)
        /*002c*/ 	.word	0x00000000
.L_8:


//--------------------- .nv.info.triton_poi_fused_add_div_exp_log_mul_6 --------------------------
	.section	.nv.info.triton_poi_fused_add_div_exp_log_mul_6,"",@"SHT_CUDA_INFO"
	.sectionflags	@""
	.align	4


	//----- nvinfo : EIATTR_CUDA_API_VERSION
	.align		4
        /*0000*/ 	.byte	0x04, 0x37
        /*0002*/ 	.short	(.L_10 - .L_9)
.L_9:
        /*0004*/ 	.word	0x0000007c


	//----- nvinfo : EIATTR_KPARAM_INFO
	.align		4
.L_10:
        /*0008*/ 	.byte	0x04, 0x17
        /*000a*/ 	.short	(.L_12 - .L_11)
.L_11:
        /*000c*/ 	.word	0x00000000
        /*0010*/ 	.short	0x000b
        /*0012*/ 	.short	0x0058
        /*0014*/ 	.byte	0x00, 0xf0, 0x11, 0x00


	//----- nvinfo : EIATTR_KPARAM_INFO
	.align		4
.L_12:
        /*0018*/ 	.byte	0x04, 0x17
        /*001a*/ 	.short	(.L_14 - .L_13)
.L_13:
        /*001c*/ 	.word	0x00000000
        /*0020*/ 	.short	0x000a
        /*0022*/ 	.short	0x0050
        /*0024*/ 	.byte	0x00, 0xf4, 0x21, 0x00


	//----- nvinfo : EIATTR_KPARAM_INFO
	.align		4
.L_14:
        /*0028*/ 	.byte	0x04, 0x17
        /*002a*/ 	.short	(.L_16 - .L_15)
.L_15:
        /*002c*/ 	.word	0x00000000
        /*0030*/ 	.short	0x0009
        /*0032*/ 	.short	0x0048
        /*0034*/ 	.byte	0x00, 0xf4, 0x21, 0x00


	//----- nvinfo : EIATTR_KPARAM_INFO
	.align		4
.L_16:
        /*0038*/ 	.byte	0x04, 0x17
        /*003a*/ 	.short	(.L_18 - .L_17)
.L_17:
        /*003c*/ 	.word	0x00000000
        /*0040*/ 	.short	0x0008
        /*0042*/ 	.short	0x0040
        /*0044*/ 	.byte	0x00, 0xf4, 0x21, 0x00


	//----- nvinfo : EIATTR_KPARAM_INFO
	.align		4
.L_18:
        /*0048*/ 	.byte	0x04, 0x17
        /*004a*/ 	.short	(.L_20 - .L_19)
.L_19:
        /*004c*/ 	.word	0x00000000
        /*0050*/ 	.short	0x0007
        /*0052*/ 	.short	0x0038
        /*0054*/ 	.byte	0x00, 0xf4, 0x21, 0x00


	//----- nvinfo : EIATTR_KPARAM_INFO
	.align		4
.L_20:
        /*0058*/ 	.byte	0x04, 0x17
        /*005a*/ 	.short	(.L_22 - .L_21)
.L_21:
        /*005c*/ 	.word	0x00000000
        /*0060*/ 	.short	0x0006
        /*0062*/ 	.short	0x0030
        /*0064*/ 	.byte	0x00, 0xf4, 0x21, 0x00


	//----- nvinfo : EIATTR_KPARAM_INFO
	.align		4
.L_22:
        /*0068*/ 	.byte	0x04, 0x17
        /*006a*/ 	.short	(.L_24 - .L_23)
.L_23:
        /*006c*/ 	.word	0x00000000
        /*0070*/ 	.short	0x0005
        /*0072*/ 	.short	0x0028
        /*0074*/ 	.byte	0x00, 0xf4, 0x21, 0x00


	//----- nvinfo : EIATTR_KPARAM_INFO
	.align		4
.L_24:
        /*0078*/ 	.byte	0x04, 0x17
        /*007a*/ 	.short	(.L_26 - .L_25)
.L_25:
        /*007c*/ 	.word	0x00000000
        /*0080*/ 	.short	0x0004
        /*0082*/ 	.short	0x0020
        /*0084*/ 	.byte	0x00, 0xf4, 0x21, 0x00


	//----- nvinfo : EIATTR_KPARAM_INFO
	.align		4
.L_26:
        /*0088*/ 	.byte	0x04, 0x17
        /*008a*/ 	.short	(.L_28 - .L_27)
.L_27:
        /*008c*/ 	.word	0x00000000
        /*0090*/ 	.short	0x0003
        /*0092*/ 	.short	0x0018
        /*0094*/ 	.byte	0x00, 0xf4, 0x21, 0x00


	//----- nvinfo : EIATTR_KPARAM_INFO
	.align		4
.L_28:
        /*0098*/ 	.byte	0x04, 0x17
        /*009a*/ 	.short	(.L_30 - .L_29)
.L_29:
        /*009c*/ 	.word	0x00000000
        /*00a0*/ 	.short	0x0002
        /*00a2*/ 	.short	0x0010
        /*00a4*/ 	.byte	0x00, 0xf4, 0x21, 0x00


	//----- nvinfo : EIATTR_KPARAM_INFO
	.align		4
.L_30:
        /*00a8*/ 	.byte	0x04, 0x17
        /*00aa*/ 	.short	(.L_32 - .L_31)
.L_31:
        /*00ac*/ 	.word	0x00000000
        /*00b0*/ 	.short	0x0001
        /*00b2*/ 	.short	0x0008
        /*00b4*/ 	.byte	0x00, 0xf4, 0x21, 0x00


	//----- nvinfo : EIATTR_KPARAM_INFO
	.align		4
.L_32:
        /*00b8*/ 	.byte	0x04, 0x17
        /*00ba*/ 	.short	(.L_34 - .L_33)
.L_33:
        /*00bc*/ 	.word	0x00000000
        /*00c0*/ 	.short	0x0000
        /*00c2*/ 	.short	0x0000
        /*00c4*/ 	.byte	0x00, 0xf4, 0x21, 0x00


	//----- nvinfo : EIATTR_SPARSE_MMA_MASK
	.align		4
.L_34:
        /*00c8*/ 	.byte	0x03, 0x50
        /*00ca*/ 	.short	0x0000


	//----- nvinfo : EIATTR_MAXREG_COUNT
	.align		4
        /*00cc*/ 	.byte	0x03, 0x1b
        /*00ce*/ 	.short	0x00ff


	//----- nvinfo : EIATTR_EXIT_INSTR_OFFSETS
	.align		4
        /*00d0*/ 	.byte	0x04, 0x1c
        /*00d2*/ 	.short	(.L_36 - .L_35)


	//   ....[0]....
.L_35:
        /*00d4*/ 	.word	0x000009f0


	//   ....[1]....
        /*00d8*/ 	.word	0x00000a10


	//----- nvinfo : EIATTR_REQNTID
	.align		4
.L_36:
        /*00dc*/ 	.byte	0x04, 0x10
        /*00de*/ 	.short	(.L_38 - .L_37)
.L_37:
        /*00e0*/ 	.word	0x00000020
        /*00e4*/ 	.word	0x00000001
        /*00e8*/ 	.word	0x00000001


	//----- nvinfo : EIATTR_CBANK_PARAM_SIZE
	.align		4
.L_38:
        /*00ec*/ 	.byte	0x03, 0x19
        /*00ee*/ 	.short	0x005c


	//----- nvinfo : EIATTR_PARAM_CBANK
	.align		4
        /*00f0*/ 	.byte	0x04, 0x0a
        /*00f2*/ 	.short	(.L_40 - .L_39)
	.align		4
.L_39:
        /*00f4*/ 	.word	index@(.nv.constant0.triton_poi_fused_add_div_exp_log_mul_6)
        /*00f8*/ 	.short	0x0210
        /*00fa*/ 	.short	0x005c


	//----- nvinfo : EIATTR_SW_WAR
	.align		4
.L_40:
        /*00fc*/ 	.byte	0x04, 0x36
        /*00fe*/ 	.short	(.L_42 - .L_41)
.L_41:
        /*0100*/ 	.word	0x00000008
.L_42:


//--------------------- .nv.callgraph             --------------------------
	.section	.nv.callgraph,"",@"SHT_CUDA_CALLGRAPH"
	.align	4
	.sectionentsize	8
	.align		4
        /*0000*/ 	.word	0x00000000
	.align		4
        /*0004*/ 	.word	0xffffffff
	.align		4
        /*0008*/ 	.word	0x00000000
	.align		4
        /*000c*/ 	.word	0xfffffffe
	.align		4
        /*0010*/ 	.word	0x00000000
	.align		4
        /*0014*/ 	.word	0xfffffffd
	.align		4
        /*0018*/ 	.word	0x00000000
	.align		4
        /*001c*/ 	.word	0xfffffffc


//--------------------- .nv.constant4             --------------------------
	.section	.nv.constant4,"a",@progbits
	.align	8
	.align		8
.nv.constant4:
        /*0000*/ 	.dword	_$_str


//--------------------- .text.triton_poi_fused_add_div_exp_log_mul_6 --------------------------
	.section	.text.triton_poi_fused_add_div_exp_log_mul_6,"ax",@progbits
	.align	128
        .global         triton_poi_fused_add_div_exp_log_mul_6
        .type           triton_poi_fused_add_div_exp_log_mul_6,@function
        .size           triton_poi_fused_add_div_exp_log_mul_6,(.L_x_1 - triton_poi_fused_add_div_exp_log_mul_6)
        .other          triton_poi_fused_add_div_exp_log_mul_6,@"STO_CUDA_ENTRY STV_DEFAULT"
triton_poi_fused_add_div_exp_log_mul_6:
.text.triton_poi_fused_add_div_exp_log_mul_6:
[----:B------:R-:W0:Y:S01]  /*0000*/  LDC R1, c[0x0][0x28] ;  /* 0x00000a00ff017b82 */ /* 0x000e220000000800 */
[----:B------:R-:W1:Y:S07]  /*0010*/  S2R R27, SR_TID.X ;  /* 0x00000000001b7919 */ /* 0x000e6e0000002100 */
[----:B------:R-:W2:Y:S01]  /*0020*/  LDC.64 R4, c[0x0][0x230] ;  /* 0x00008c00ff047b82 */ /* 0x000ea20000000a00 */
[----:B------:R-:W-:Y:S01]  /*0030*/  HFMA2.MMA R7, -RZ, RZ, 0, 0 ;  /* 0x00000000ff077435 */ /* 0x000fe200000001ff */
[----:B------:R-:W-:Y:S01]  /*0040*/  ULDC.64 UR4, c[0x0][0x208] ;  /* 0x0000820000047ab9 */ /* 0x000fe20000000a00 */
[----:B------:R-:W3:Y:S01]  /*0050*/  S2R R17, SR_CTAID.X ;  /* 0x0000000000117919 */ /* 0x000ee20000002500 */
[----:B------:R-:W-:-:S04]  /*0060*/  CS2R R8, SRZ ;  /* 0x0000000000087805 */ /* 0x000fc8000001ff00 */
[----:B------:R-:W4:Y:S08]  /*0070*/  LDC.64 R2, c[0x0][0x218] ;  /* 0x00008600ff027b82 */ /* 0x000f300000000a00 */
[----:B------:R-:W5:Y:S08]  /*0080*/  LDC.64 R10, c[0x0][0x238] ;  /* 0x00008e00ff0a7b82 */ /* 0x000f700000000a00 */
[----:B------:R-:W5:Y:S08]  /*0090*/  LDC.64 R12, c[0x0][0x240] ;  /* 0x00009000ff0c7b82 */ /* 0x000f700000000a00 */
[----:B------:R-:W5:Y:S01]  /*00a0*/  LDC.64 R14, c[0x0][0x248] ;  /* 0x00009200ff0e7b82 */ /* 0x000f620000000a00 */
[----:B-1----:R-:W-:-:S07]  /*00b0*/  LOP3.LUT R6, R27, 0xf, RZ, 0xc0, !PT ;  /* 0x0000000f1b067812 */ /* 0x002fce00078ec0ff */
[----:B------:R-:W1:Y:S01]  /*00c0*/  LDC.64 R20, c[0x0][0x250] ;  /* 0x00009400ff147b82 */ /* 0x000e620000000a00 */
[----:B---3--:R-:W-:Y:S02]  /*00d0*/  LEA R6, R17, R6, 0x4 ;  /* 0x0000000611067211 */ /* 0x008fe400078e20ff */
[----:B------:R-:W-:-:S05]  /*00e0*/  CS2R R24, SRZ ;  /* 0x0000000000187805 */ /* 0x000fca000001ff00 */
[----:B------:R-:W3:Y:S01]  /*00f0*/  LDC.64 R22, c[0x0][0x258] ;  /* 0x00009600ff167b82 */ /* 0x000ee20000000a00 */
[C---:B------:R-:W-:Y:S01]  /*0100*/  ISETP.GE.AND P0, PT, R6.reuse, 0x10, PT ;  /* 0x000000100600780c */ /* 0x040fe20003f06270 */
[C---:B--2---:R-:W-:Y:S01]  /*0110*/  IMAD.WIDE R4, R6.reuse, 0x4, R4 ;  /* 0x0000000406047825 */ /* 0x044fe200078e0204 */
[----:B------:R-:W-:Y:S01]  /*0120*/  MOV R26, RZ ;  /* 0x000000ff001a7202 */ /* 0x000fe20000000f00 */
[----:B------:R-:W-:Y:S02]  /*0130*/  ULDC.64 UR6, c[0x0][0x210] ;  /* 0x0000840000067ab9 */ /* 0x000fe40000000a00 */
[C---:B----4-:R-:W-:Y:S02]  /*0140*/  IMAD.WIDE R2, R6.reuse, 0x4, R2 ;  /* 0x0000000406027825 */ /* 0x050fe400078e0202 */
[----:B------:R-:W2:Y:S06]  /*0150*/  LDC.64 R18, c[0x0][0x228] ;  /* 0x00008a00ff127b82 */ /* 0x000eac0000000a00 */
[----:B------:R4:W2:Y:S01]  /*0160*/  @!P0 LDG.E R7, desc[UR4][R4.64] ;  /* 0x0000000404078981 */ /* 0x0008a2000c1e1900 */
[----:B------:R-:W-:Y:S01]  /*0170*/  SHF.R.S32.HI R0, RZ, 0x1b, R17 ;  /* 0x0000001bff007819 */ /* 0x000fe20000011411 */
[C---:B-----5:R-:W-:Y:S01]  /*0180*/  IMAD.WIDE R10, R6.reuse, 0x4, R10 ;  /* 0x00000004060a7825 */ /* 0x060fe200078e020a */
[----:B------:R-:W5:Y:S01]  /*0190*/  LDC.64 R16, c[0x0][0x220] ;  /* 0x00008800ff107b82 */ /* 0x000f620000000a00 */
[----:B------:R4:W2:Y:S02]  /*01a0*/  @!P0 LDG.E R8, desc[UR4][R2.64] ;  /* 0x0000000402088981 */ /* 0x0008a4000c1e1900 */
[----:B0-----:R-:W-:-:S02]  /*01b0*/  IMAD.WIDE R12, R6, 0x4, R12 ;  /* 0x00000004060c7825 */ /* 0x001fc400078e020c */
[----:B------:R0:W2:Y:S01]  /*01c0*/  @!P0 LDG.E R9, desc[UR4][R10.64] ;  /* 0x000000040a098981 */ /* 0x0000a2000c1e1900 */
[----:B----4-:R-:W-:-:S03]  /*01d0*/  SGXT R5, R0, 0x1 ;  /* 0x000000010005781a */ /* 0x010fc60000000200 */
[----:B------:R4:W2:Y:S01]  /*01e0*/  @!P0 LDG.E R24, desc[UR4][R12.64] ;  /* 0x000000040c188981 */ /* 0x0008a2000c1e1900 */
[----:B------:R-:W-:Y:S01]  /*01f0*/  IMAD.WIDE R2, R6, 0x4, R14 ;  /* 0x0000000406027825 */ /* 0x000fe200078e020e */
[----:B------:R-:W-:-:S04]  /*0200*/  LEA.HI R5, R5, R6, RZ, 0x2 ;  /* 0x0000000605057211 */ /* 0x000fc800078f10ff */
[----:B------:R3:W2:Y:S01]  /*0210*/  @!P0 LDG.E R25, desc[UR4][R2.64] ;  /* 0x0000000402198981 */ /* 0x0006a2000c1e1900 */
[----:B0-----:R-:W-:Y:S01]  /*0220*/  LOP3.LUT R11, R5, 0xfffffffc, RZ, 0xc0, !PT ;  /* 0xfffffffc050b7812 */ /* 0x001fe200078ec0ff */
[C---:B-1----:R-:W-:Y:S01]  /*0230*/  IMAD.WIDE R4, R6.reuse, 0x4, R20 ;  /* 0x0000000406047825 */ /* 0x042fe200078e0214 */
[----:B------:R-:W-:Y:S02]  /*0240*/  CS2R R20, SRZ ;  /* 0x0000000000147805 */ /* 0x000fe4000001ff00 */
[----:B------:R-:W-:Y:S01]  /*0250*/  IADD3 R11, R6, -R11, RZ ;  /* 0x8000000b060b7210 */ /* 0x000fe20007ffe0ff */
[----:B---3--:R-:W-:Y:S01]  /*0260*/  IMAD.WIDE R14, R6, 0x4, R22 ;  /* 0x00000004060e7825 */ /* 0x008fe200078e0216 */
[----:B------:R-:W3:Y:S02]  /*0270*/  @!P0 LDG.E R26, desc[UR4][R4.64] ;  /* 0x00000004041a8981 */ /* 0x000ee4000c1e1900 */
[----:B----4-:R-:W-:Y:S02]  /*0280*/  LEA R13, R11, -R11, 0x3 ;  /* 0x8000000b0b0d7211 */ /* 0x010fe400078e18ff */
[----:B------:R0:W4:Y:S01]  /*0290*/  @!P0 LDG.E R20, desc[UR4][R14.64] ;  /* 0x000000040e148981 */ /* 0x000122000c1e1900 */
[----:B------:R-:W-:-:S02]  /*02a0*/  CS2R R2, SRZ ;  /* 0x0000000000027805 */ /* 0x000fc4000001ff00 */
[----:B-----5:R-:W-:Y:S01]  /*02b0*/  IMAD.WIDE R10, R13, 0x4, R16 ;  /* 0x000000040d0a7825 */ /* 0x020fe200078e0210 */
[----:B------:R-:W-:-:S03]  /*02c0*/  HFMA2.MMA R0, -RZ, RZ, 0, 0 ;  /* 0x00000000ff007435 */ /* 0x000fc600000001ff */
[----:B--2---:R-:W-:Y:S01]  /*02d0*/  IMAD.WIDE R12, R13, 0x4, R18 ;  /* 0x000000040d0c7825 */ /* 0x004fe200078e0212 */
[----:B------:R-:W-:Y:S02]  /*02e0*/  CS2R R18, SRZ ;  /* 0x0000000000127805 */ /* 0x000fe4000001ff00 */
[----:B------:R-:W-:Y:S02]  /*02f0*/  CS2R R16, SRZ ;  /* 0x0000000000107805 */ /* 0x000fe4000001ff00 */
[----:B------:R-:W2:Y:S04]  /*0300*/  @!P0 LDG.E.EL R2, desc[UR4][R12.64+0x4] ;  /* 0x000004040c028981 */ /* 0x000ea8000c2e1900 */
[----:B------:R-:W2:Y:S01]  /*0310*/  @!P0 LDG.E.EL R19, desc[UR4][R10.64+0x4] ;  /* 0x000004040a138981 */ /* 0x000ea2000c2e1900 */
[----:B0-----:R-:W-:-:S02]  /*0320*/  CS2R R14, SRZ ;  /* 0x00000000000e7805 */ /* 0x001fc4000001ff00 */
[----:B------:R-:W-:Y:S01]  /*0330*/  CS2R R4, SRZ ;  /* 0x0000000000047805 */ /* 0x000fe2000001ff00 */
[----:B------:R-:W5:Y:S04]  /*0340*/  @!P0 LDG.E.EL R17, desc[UR4][R10.64] ;  /* 0x000000040a118981 */ /* 0x000f68000c2e1900 */
[----:B------:R-:W5:Y:S04]  /*0350*/  @!P0 LDG.E.EL R0, desc[UR4][R12.64] ;  /* 0x000000040c008981 */ /* 0x000f68000c2e1900 */
[----:B------:R-:W5:Y:S04]  /*0360*/  @!P0 LDG.E.EL R16, desc[UR4][R10.64+0x8] ;  /* 0x000008040a108981 */ /* 0x000f68000c2e1900 */
[----:B------:R-:W5:Y:S04]  /*0370*/  @!P0 LDG.E.EL R3, desc[UR4][R12.64+0x8] ;  /* 0x000008040c038981 */ /* 0x000f68000c2e1900 */
[----:B------:R-:W5:Y:S04]  /*0380*/  @!P0 LDG.E.EL R15, desc[UR4][R10.64+0xc] ;  /* 0x00000c040a0f8981 */ /* 0x000f68000c2e1900 */
[----:B------:R-:W5:Y:S01]  /*0390*/  @!P0 LDG.E.EL R4, desc[UR4][R12.64+0xc] ;  /* 0x00000c040c048981 */ /* 0x000f62000c2e1900 */
[----:B------:R-:W-:-:S03]  /*03a0*/  CS2R R22, SRZ ;  /* 0x0000000000167805 */ /* 0x000fc6000001ff00 */
[----:B------:R-:W5:Y:S04]  /*03b0*/  @!P0 LDG.E.EL R14, desc[UR4][R10.64+0x10] ;  /* 0x000010040a0e8981 */ /* 0x000f68000c2e1900 */
[----:B------:R-:W5:Y:S04]  /*03c0*/  @!P0 LDG.E.EL R5, desc[UR4][R12.64+0x10] ;  /* 0x000010040c058981 */ /* 0x000f68000c2e1900 */
[----:B------:R-:W5:Y:S04]  /*03d0*/  @!P0 LDG.E.EL R18, desc[UR4][R10.64+0x14] ;  /* 0x000014040a128981 */ /* 0x000f68000c2e1900 */
[----:B------:R-:W5:Y:S04]  /*03e0*/  @!P0 LDG.E.EL R21, desc[UR4][R12.64+0x14] ;  /* 0x000014040c158981 */ /* 0x000f68000c2e1900 */
[----:B------:R0:W5:Y:S04]  /*03f0*/  @!P0 LDG.E.EL R22, desc[UR4][R10.64+0x18] ;  /* 0x000018040a168981 */ /* 0x000168000c2e1900 */
[----:B------:R-:W5:Y:S01]  /*0400*/  @!P0 LDG.E.EL R23, desc[UR4][R12.64+0x18] ;  /* 0x000018040c178981 */ /* 0x000f62000c2e1900 */
[----:B------:R-:W-:-:S04]  /*0410*/  FMUL R7, R7, 10 ;  /* 0x4120000007077820 */ /* 0x000fc80000400000 */
[----:B------:R-:W-:Y:S01]  /*0420*/  FMUL R7, R7, 1.4426950216293334961 ;  /* 0x3fb8aa3b07077820 */ /* 0x000fe20000400000 */
[----:B------:R-:W-:-:S04]  /*0430*/  FMUL R8, R8, 10 ;  /* 0x4120000008087820 */ /* 0x000fc80000400000 */
[----:B------:R-:W-:Y:S01]  /*0440*/  FSETP.GEU.AND P5, PT, R7, -126, PT ;  /* 0xc2fc00000700780b */ /* 0x000fe20003fae000 */
[----:B------:R-:W-:Y:S01]  /*0450*/  FMUL R8, R8, 1.4426950216293334961 ;  /* 0x3fb8aa3b08087820 */ /* 0x000fe20000400000 */
[----:B------:R-:W-:Y:S01]  /*0460*/  FMUL R9, R9, 10 ;  /* 0x4120000009097820 */ /* 0x000fe20000400000 */
[----:B------:R-:W-:-:S03]  /*0470*/  FMUL R24, R24, 10 ;  /* 0x4120000018187820 */ /* 0x000fc60000400000 */
[----:B------:R-:W-:Y:S01]  /*0480*/  FSETP.GEU.AND P4, PT, R8, -126, PT ;  /* 0xc2fc00000800780b */ /* 0x000fe20003f8e000 */
[----:B------:R-:W-:Y:S01]  /*0490*/  FMUL R9, R9, 1.4426950216293334961 ;  /* 0x3fb8aa3b09097820 */ /* 0x000fe20000400000 */
[----:B------:R-:W-:Y:S01]  /*04a0*/  FMUL R24, R24, 1.4426950216293334961 ;  /* 0x3fb8aa3b18187820 */ /* 0x000fe20000400000 */
[----:B------:R-:W-:-:S04]  /*04b0*/  FMUL R25, R25, 10 ;  /* 0x4120000019197820 */ /* 0x000fc80000400000 */
[----:B------:R-:W-:Y:S01]  /*04c0*/  @!P5 FMUL R7, R7, 0.5 ;  /* 0x3f0000000707d820 */ /* 0x000fe20000400000 */
[----:B------:R-:W-:Y:S01]  /*04d0*/  FSETP.GEU.AND P3, PT, R9, -126, PT ;  /* 0xc2fc00000900780b */ /* 0x000fe20003f6e000 */
[----:B------:R-:W-:Y:S01]  /*04e0*/  FMUL R25, R25, 1.4426950216293334961 ;  /* 0x3fb8aa3b19197820 */ /* 0x000fe20000400000 */
[----:B------:R-:W-:-:S03]  /*04f0*/  FSETP.GEU.AND P2, PT, R24, -126, PT ;  /* 0xc2fc00001800780b */ /* 0x000fc60003f4e000 */
[----:B------:R-:W1:Y:S01]  /*0500*/  MUFU.EX2 R7, R7 ;  /* 0x0000000700077308 */ /* 0x000e620000000800 */
[----:B---3--:R-:W-:Y:S01]  /*0510*/  FMUL R26, R26, 10 ;  /* 0x412000001a1a7820 */ /* 0x008fe20000400000 */
[----:B------:R-:W-:Y:S01]  /*0520*/  FSETP.GEU.AND P1, PT, R25, -126, PT ;  /* 0xc2fc00001900780b */ /* 0x000fe20003f2e000 */
[----:B------:R-:W-:Y:S01]  /*0530*/  @!P4 FMUL R8, R8, 0.5 ;  /* 0x3f0000000808c820 */ /* 0x000fe20000400000 */
[----:B----4-:R-:W-:Y:S01]  /*0540*/  FMUL R20, R20, 10 ;  /* 0x4120000014147820 */ /* 0x010fe20000400000 */
[----:B------:R-:W-:-:S03]  /*0550*/  FMUL R26, R26, 1.4426950216293334961 ;  /* 0x3fb8aa3b1a1a7820 */ /* 0x000fc60000400000 */
[----:B------:R-:W-:Y:S01]  /*0560*/  FMUL R20, R20, 1.4426950216293334961 ;  /* 0x3fb8aa3b14147820 */ /* 0x000fe20000400000 */
[----:B------:R-:W3:Y:S01]  /*0570*/  MUFU.EX2 R8, R8 ;  /* 0x0000000800087308 */ /* 0x000ee20000000800 */
[----:B------:R-:W-:Y:S01]  /*0580*/  FSETP.GEU.AND P0, PT, R26, -126, PT ;  /* 0xc2fc00001a00780b */ /* 0x000fe20003f0e000 */
[----:B------:R-:W-:Y:S01]  /*0590*/  @!P3 FMUL R9, R9, 0.5 ;  /* 0x3f0000000909b820 */ /* 0x000fe20000400000 */
[----:B------:R-:W-:Y:S01]  /*05a0*/  @!P2 FMUL R24, R24, 0.5 ;  /* 0x3f0000001818a820 */ /* 0x000fe20000400000 */
[----:B-1----:R-:W-:Y:S01]  /*05b0*/  @!P5 FMUL R7, R7, R7 ;  /* 0x000000070707d220 */ /* 0x002fe20000400000 */
[----:B------:R-:W-:-:S03]  /*05c0*/  FSETP.GEU.AND P5, PT, R20, -126, PT ;  /* 0xc2fc00001400780b */ /* 0x000fc60003fae000 */
[----:B0-----:R-:W0:Y:S01]  /*05d0*/  MUFU.EX2 R10, R9 ;  /* 0x00000009000a7308 */ /* 0x001e220000000800 */
[----:B------:R-:W-:Y:S01]  /*05e0*/  @!P1 FMUL R25, R25, 0.5 ;  /* 0x3f00000019199820 */ /* 0x000fe20000400000 */
[----:B--2---:R-:W-:-:S06]  /*05f0*/  FFMA R2, RZ, R19, R2 ;  /* 0x00000013ff027223 */ /* 0x004fcc0000000002 */
[----:B------:R-:W1:Y:S01]  /*0600*/  MUFU.EX2 R24, R24 ;  /* 0x0000001800187308 */ /* 0x000e620000000800 */
[----:B------:R-:W-:Y:S01]  /*0610*/  @!P0 FMUL R26, R26, 0.5 ;  /* 0x3f0000001a1a8820 */ /* 0x000fe20000400000 */
[----:B------:R-:W-:Y:S01]  /*0620*/  FMUL R7, R7, R2 ;  /* 0x0000000207077220 */ /* 0x000fe20000400000 */
[----:B-----5:R-:W-:Y:S01]  /*0630*/  FFMA R17, RZ, R17, R0 ;  /* 0x00000011ff117223 */ /* 0x020fe20000000000 */
[----:B---3--:R-:W-:-:S04]  /*0640*/  @!P4 FMUL R8, R8, R8 ;  /* 0x000000080808c220 */ /* 0x008fc80000400000 */
[----:B------:R-:W2:Y:S01]  /*0650*/  MUFU.EX2 R25, R25 ;  /* 0x0000001900197308 */ /* 0x000ea20000000800 */
[----:B------:R-:W-:Y:S01]  /*0660*/  @!P5 FMUL R20, R20, 0.5 ;  /* 0x3f0000001414d820 */ /* 0x000fe20000400000 */
[----:B------:R-:W-:Y:S01]  /*0670*/  FFMA R7, R8, R17, R7 ;  /* 0x0000001108077223 */ /* 0x000fe20000000007 */
[----:B------:R-:W-:Y:S01]  /*0680*/  FFMA R3, RZ, R16, R3 ;  /* 0x00000010ff037223 */ /* 0x000fe20000000003 */
[----:B0-----:R-:W-:-:S04]  /*0690*/  @!P3 FMUL R10, R10, R10 ;  /* 0x0000000a0a0ab220 */ /* 0x001fc80000400000 */
[----:B------:R-:W0:Y:S01]  /*06a0*/  MUFU.EX2 R9, R26 ;  /* 0x0000001a00097308 */ /* 0x000e220000000800 */
[----:B------:R-:W-:Y:S01]  /*06b0*/  FFMA R3, R10, R3, R7 ;  /* 0x000000030a037223 */ /* 0x000fe20000000007 */
[----:B------:R-:W-:Y:S01]  /*06c0*/  FFMA R4, RZ, R15, R4 ;  /* 0x0000000fff047223 */ /* 0x000fe20000000004 */
[----:B-1----:R-:W-:-:S05]  /*06d0*/  @!P2 FMUL R24, R24, R24 ;  /* 0x000000181818a220 */ /* 0x002fca0000400000 */
[----:B------:R-:W1:Y:S01]  /*06e0*/  MUFU.EX2 R0, R20 ;  /* 0x0000001400007308 */ /* 0x000e620000000800 */
[----:B------:R-:W-:Y:S01]  /*06f0*/  FFMA R4, R24, R4, R3 ;  /* 0x0000000418047223 */ /* 0x000fe20000000003 */
[----:B------:R-:W-:Y:S01]  /*0700*/  FFMA R14, RZ, R14, R5 ;  /* 0x0000000eff0e7223 */ /* 0x000fe20000000005 */
[----:B--2---:R-:W-:-:S04]  /*0710*/  @!P1 FMUL R25, R25, R25 ;  /* 0x0000001919199220 */ /* 0x004fc80000400000 */
[----:B------:R-:W-:Y:S01]  /*0720*/  FFMA R4, R25, R14, R4 ;  /* 0x0000000e19047223 */ /* 0x000fe20000000004 */
[----:B0-----:R-:W-:Y:S01]  /*0730*/  @!P0 FMUL R9, R9, R9 ;  /* 0x0000000909098220 */ /* 0x001fe20000400000 */
[----:B------:R-:W-:-:S04]  /*0740*/  FFMA R18, RZ, R18, R21 ;  /* 0x00000012ff127223 */ /* 0x000fc80000000015 */
[----:B------:R-:W-:Y:S01]  /*0750*/  FFMA R9, R9, R18, R4 ;  /* 0x0000001209097223 */ /* 0x000fe20000000004 */
[----:B-1----:R-:W-:Y:S01]  /*0760*/  @!P5 FMUL R0, R0, R0 ;  /* 0x000000000000d220 */ /* 0x002fe20000400000 */
[----:B------:R-:W-:-:S04]  /*0770*/  FFMA R23, RZ, R22, R23 ;  /* 0x00000016ff177223 */ /* 0x000fc80000000017 */
[----:B------:R-:W-:-:S04]  /*0780*/  FFMA R9, R0, R23, R9 ;  /* 0x0000001700097223 */ /* 0x000fc80000000009 */
[C---:B------:R-:W-:Y:S01]  /*0790*/  FMUL R0, R9.reuse, 8388608 ;  /* 0x4b00000009007820 */ /* 0x040fe20000400000 */
[----:B------:R-:W-:-:S04]  /*07a0*/  FSETP.GEU.AND P0, PT, R9, 1.175494350822287508e-38, PT ;  /* 0x008000000900780b */ /* 0x000fc80003f0e000 */
[----:B------:R-:W-:-:S04]  /*07b0*/  FSEL R11, R0, R9, !P0 ;  /* 0x00000009000b7208 */ /* 0x000fc80004000000 */
[----:B------:R-:W-:-:S04]  /*07c0*/  IADD3 R0, R11, -0x3f2aaaab, RZ ;  /* 0xc0d555550b007810 */ /* 0x000fc80007ffe0ff */
[----:B------:R-:W-:-:S04]  /*07d0*/  LOP3.LUT R2, R0, 0xff800000, RZ, 0xc0, !PT ;  /* 0xff80000000027812 */ /* 0x000fc800078ec0ff */
[----:B------:R-:W-:Y:S02]  /*07e0*/  IADD3 R0, R11, -R2, RZ ;  /* 0x800000020b007210 */ /* 0x000fe40007ffe0ff */
[----:B------:R-:W-:-:S03]  /*07f0*/  MOV R3, 0x3e055027 ;  /* 0x3e05502700037802 */ /* 0x000fc60000000f00 */
[----:B------:R-:W-:-:S04]  /*0800*/  FADD R4, R0, -1 ;  /* 0xbf80000000047421 */ /* 0x000fc80000000000 */
[----:B------:R-:W-:-:S04]  /*0810*/  FFMA.FTZ R3, R4, -R3, 0.14084610342979431152 ;  /* 0x3e1039f604037423 */ /* 0x000fc80000010803 */
[----:B------:R-:W-:-:S04]  /*0820*/  FFMA.FTZ R3, R4, R3, -0.12148627638816833496 ;  /* 0xbdf8cdcc04037423 */ /* 0x000fc80000010003 */
[----:B------:R-:W-:-:S04]  /*0830*/  FFMA.FTZ R3, R4, R3, 0.13980610668659210205 ;  /* 0x3e0f295504037423 */ /* 0x000fc80000010003 */
[----:B------:R-:W-:-:S04]  /*0840*/  FFMA.FTZ R3, R4, R3, -0.16684235632419586182 ;  /* 0xbe2ad8b904037423 */ /* 0x000fc80000010003 */
[----:B------:R-:W-:-:S04]  /*0850*/  FFMA.FTZ R3, R4, R3, 0.20012299716472625732 ;  /* 0x3e4ced0b04037423 */ /* 0x000fc80000010003 */
[----:B------:R-:W-:Y:S01]  /*0860*/  FFMA.FTZ R3, R4, R3, -0.24999669194221496582 ;  /* 0xbe7fff2204037423 */ /* 0x000fe20000010003 */
[----:B------:R-:W-:-:S03]  /*0870*/  ISETP.GE.U32.AND P1, PT, R11, 0x7f800000, PT ;  /* 0x7f8000000b00780c */ /* 0x000fc60003f26070 */
[C---:B------:R-:W-:Y:S01]  /*0880*/  FFMA.FTZ R5, R4.reuse, R3, 0.33333182334899902344 ;  /* 0x3eaaaa7804057423 */ /* 0x040fe20000010003 */
[----:B------:R-:W-:Y:S02]  /*0890*/  FSEL R0, RZ, -23, P0 ;  /* 0xc1b80000ff007808 */ /* 0x000fe40000000000 */
[----:B------:R-:W-:Y:S01]  /*08a0*/  I2FP.F32.S32 R3, R2 ;  /* 0x0000000200037245 */ /* 0x000fe20000201400 */
[----:B------:R-:W-:Y:S01]  /*08b0*/  FFMA.FTZ R5, R4, R5, -0.5 ;  /* 0xbf00000004057423 */ /* 0x000fe20000010005 */
[----:B------:R-:W-:Y:S02]  /*08c0*/  LOP3.LUT P0, RZ, R27, 0x10, RZ, 0xc0, !PT ;  /* 0x000000101bff7812 */ /* 0x000fe4000780c0ff */
[----:B------:R-:W-:Y:S01]  /*08d0*/  SHF.L.U32 R7, R6, 0x2, RZ ;  /* 0x0000000206077819 */ /* 0x000fe200000006ff */
[----:B------:R-:W-:Y:S01]  /*08e0*/  FFMA.FTZ R0, R3, 1.1920928955078125e-07, R0 ;  /* 0x3400000003007823 */ /* 0x000fe20000010000 */
[----:B------:R-:W-:Y:S01]  /*08f0*/  FMUL R5, R4, R5 ;  /* 0x0000000504057220 */ /* 0x000fe20000400000 */
[----:B------:R-:W-:-:S02]  /*0900*/  SHF.R.S32.HI R3, RZ, 0x1f, R6 ;  /* 0x0000001fff037819 */ /* 0x000fc40000011406 */
[----:B------:R-:W-:Y:S01]  /*0910*/  ISETP.LT.AND P0, PT, R6, 0x10, !P0 ;  /* 0x000000100600780c */ /* 0x000fe20004701270 */
[----:B------:R-:W-:Y:S01]  /*0920*/  FFMA.FTZ R5, R4, R5, R4 ;  /* 0x0000000504057223 */ /* 0x000fe20000010004 */
[----:B------:R-:W-:Y:S02]  /*0930*/  SHF.L.U64.HI R6, R6, 0x2, R3 ;  /* 0x0000000206067819 */ /* 0x000fe40000010203 */
[----:B------:R-:W-:Y:S02]  /*0940*/  IADD3 R2, P2, R7, UR6, RZ ;  /* 0x0000000607027c10 */ /* 0x000fe4000ff5e0ff */
[----:B------:R-:W-:Y:S01]  /*0950*/  @P1 MOV R4, 0x7f800000 ;  /* 0x7f80000000041802 */ /* 0x000fe20000000f00 */
[----:B------:R-:W-:Y:S01]  /*0960*/  FFMA.FTZ R0, R0, 0.69314718246459960938, R5 ;  /* 0x3f31721800007823 */ /* 0x000fe20000010005 */
[----:B------:R-:W-:Y:S01]  /*0970*/  IADD3.X R3, R6, UR7, RZ, P2, !PT ;  /* 0x0000000706037c10 */ /* 0x000fe200097fe4ff */
[----:B------:R-:W-:Y:S02]  /*0980*/  ULDC.64 UR6, c[0x0][0x260] ;  /* 0x0000980000067ab9 */ /* 0x000fe40000000a00 */
[C---:B------:R-:W-:Y:S01]  /*0990*/  @P1 FFMA.FTZ R0, R11.reuse, R4, +INF ;  /* 0x7f8000000b001423 */ /* 0x040fe20000010004 */
[----:B------:R-:W-:Y:S01]  /*09a0*/  IADD3 R4, P2, R7, UR6, RZ ;  /* 0x0000000607047c10 */ /* 0x000fe2000ff5e0ff */
[----:B------:R0:W-:Y:S01]  /*09b0*/  @P0 STG.E desc[UR4][R2.64], R9 ;  /* 0x0000000902000986 */ /* 0x0001e2000c101904 */
[----:B------:R-:W-:-:S02]  /*09c0*/  FSETP.NEU.AND P1, PT, R11, RZ, PT ;  /* 0x000000ff0b00720b */ /* 0x000fc40003f2d000 */
[----:B------:R-:W-:Y:S02]  /*09d0*/  IADD3.X R5, R6, UR7, RZ, P2, !PT ;  /* 0x0000000706057c10 */ /* 0x000fe400097fe4ff */
[----:B------:R-:W-:Y:S01]  /*09e0*/  FSEL R7, R0, -INF , P1 ;  /* 0xff80000000077808 */ /* 0x000fe20000800000 */
[----:B0-----:R-:W-:Y:S08]  /*09f0*/  @!P0 EXIT ;  /* 0x000000000000894d */ /* 0x001ff00003800000 */
[----:B------:R-:W-:Y:S01]  /*0a00*/  STG.E desc[UR4][R4.64], R7 ;  /* 0x0000000704007986 */ /* 0x000fe2000c101904 */
[----:B------:R-:W-:Y:S05]  /*0a10*/  EXIT ;  /* 0x000000000000794d */ /* 0x000fea0003800000 */
.L_x_0:
[----:B------:R-:W-:-:S00]  /*0a20*/  BRA `(.L_x_0) ;  /* 0xfffffffc00fc7947 */ /* 0x000fc0000383ffff */
[----:B------:R-:W-:-:S00]  /*0a30*/  NOP ;  /* 0x0000000000007918 */ /* 0x000fc00000000000 */
        /* <DEDUP_REMOVED lines=12> */
.L_x_1:


//--------------------- .nv.global.init           --------------------------
	.section	.nv.global.init,"aw",@progbits
.nv.global.init:
	.type		_$_str,@object
	.size		_$_str,(.L_0 - _$_str)
_$_str:
        /*0000*/ 	.byte	0x5f, 0x5f, 0x43, 0x55, 0x44, 0x41, 0x5f, 0x46, 0x54, 0x5a, 0x00
.L_0:


//--------------------- .nv.constant0.triton_poi_fused_add_div_exp_log_mul_6 --------------------------
	.section	.nv.constant0.triton_poi_fused_add_div_exp_log_mul_6,"a",@progbits
	.sectionflags	@""
	.align	4
.nv.constant0.triton_poi_fused_add_div_exp_log_mul_6:
	.zero		620
